	.headerflags	@"EF_CUDA_TEXMODE_UNIFIED EF_CUDA_64BIT_ADDRESS EF_CUDA_ACCELERATORS EF_CUDA_SM90 EF_CUDA_VIRTUAL_SM(EF_CUDA_SM90)"
	.elftype	@"ET_EXEC"


//--------------------- .nv.info                  --------------------------
	.section	.nv.info,"",@"SHT_CUDA_INFO"
	.align	4


	//----- nvinfo : EIATTR_REGCOUNT
	.align		4
        /*0000*/ 	.byte	0x04, 0x2f
        /*0002*/ 	.short	(.L_1 - .L_0)
	.align		4
.L_0:
        /*0004*/ 	.word	index@(triton_poi_fused_convolution_31)
        /*0008*/ 	.word	0x0000001a


	//----- nvinfo : EIATTR_MIN_STACK_SIZE
	.align		4
.L_1:
        /*000c*/ 	.byte	0x04, 0x12
        /*000e*/ 	.short	(.L_3 - .L_2)
	.align		4
.L_2:
        /*0010*/ 	.word	index@(triton_poi_fused_convolution_31)
        /*0014*/ 	.word	0x00000000


	//----- nvinfo : EIATTR_FRAME_SIZE
	.align		4
.L_3:
        /*0018*/ 	.byte	0x04, 0x11
        /*001a*/ 	.short	(.L_5 - .L_4)
	.align		4
.L_4:
        /*001c*/ 	.word	index@(triton_poi_fused_convolution_31)
        /*0020*/ 	.word	0x00000000


	//----- nvinfo : EIATTR_MIN_STACK_SIZE
	.align		4
.L_5:
        /*0024*/ 	.byte	0x04, 0x12
        /*0026*/ 	.short	(.L_7 - .L_6)
	.align		4
.L_6:
        /*0028*/ 	.word	index@(triton_poi_fused_convolution_31)
        /*002c*/ 	.word	0x00000000
.L_7:


//--------------------- .nv.info.triton_poi_fused_convolution_31 --------------------------
	.section	.nv.info.triton_poi_fused_convolution_31,"",@"SHT_CUDA_INFO"
	.sectionflags	@""
	.align	4


	//----- nvinfo : EIATTR_CUDA_API_VERSION
	.align		4
        /*0000*/ 	.byte	0x04, 0x37
        /*0002*/ 	.short	(.L_9 - .L_8)
.L_8:
        /*0004*/ 	.word	0x0000007c


	//----- nvinfo : EIATTR_KPARAM_INFO
	.align		4
.L_9:
        /*0008*/ 	.byte	0x04, 0x17
        /*000a*/ 	.short	(.L_11 - .L_10)
.L_10:
        /*000c*/ 	.word	0x00000000
        /*0010*/ 	.short	0x0003
        /*0012*/ 	.short	0x0014
        /*0014*/ 	.byte	0x00, 0xf0, 0x11, 0x00


	//----- nvinfo : EIATTR_KPARAM_INFO
	.align		4
.L_11:
        /*0018*/ 	.byte	0x04, 0x17
        /*001a*/ 	.short	(.L_13 - .L_12)
.L_12:
        /*001c*/ 	.word	0x00000000
        /*0020*/ 	.short	0x0002
        /*0022*/ 	.short	0x0010
        /*0024*/ 	.byte	0x00, 0xf0, 0x11, 0x00


	//----- nvinfo : EIATTR_KPARAM_INFO
	.align		4
.L_13:
        /*0028*/ 	.byte	0x04, 0x17
        /*002a*/ 	.short	(.L_15 - .L_14)
.L_14:
        /*002c*/ 	.word	0x00000000
        /*0030*/ 	.short	0x0001
        /*0032*/ 	.short	0x0008
        /*0034*/ 	.byte	0x00, 0xf4, 0x21, 0x00


	//----- nvinfo : EIATTR_KPARAM_INFO
	.align		4
.L_15:
        /*0038*/ 	.byte	0x04, 0x17
        /*003a*/ 	.short	(.L_17 - .L_16)
.L_16:
        /*003c*/ 	.word	0x00000000
        /*0040*/ 	.short	0x0000
        /*0042*/ 	.short	0x0000
        /*0044*/ 	.byte	0x00, 0xf4, 0x21, 0x00


	//----- nvinfo : EIATTR_SPARSE_MMA_MASK
	.align		4
.L_17:
        /*0048*/ 	.byte	0x03, 0x50
        /*004a*/ 	.short	0x0000


	//----- nvinfo : EIATTR_MAXREG_COUNT
	.align		4
        /*004c*/ 	.byte	0x03, 0x1b
        /*004e*/ 	.short	0x00ff


	//----- nvinfo : EIATTR_EXIT_INSTR_OFFSETS
	.align		4
        /*0050*/ 	.byte	0x04, 0x1c
        /*0052*/ 	.short	(.L_19 - .L_18)


	//   ....[0]....
.L_18:
        /*0054*/ 	.word	0x00000590


	//   ....[1]....
        /*0058*/ 	.word	0x000005e0


	//----- nvinfo : EIATTR_REQNTID
	.align		4
.L_19:
        /*005c*/ 	.byte	0x04, 0x10
        /*005e*/ 	.short	(.L_21 - .L_20)
.L_20:
        /*0060*/ 	.word	0x00000080
        /*0064*/ 	.word	0x00000001
        /*0068*/ 	.word	0x00000001


	//----- nvinfo : EIATTR_CBANK_PARAM_SIZE
	.align		4
.L_21:
        /*006c*/ 	.byte	0x03, 0x19
        /*006e*/ 	.short	0x0018


	//----- nvinfo : EIATTR_PARAM_CBANK
	.align		4
        /*0070*/ 	.byte	0x04, 0x0a
        /*0072*/ 	.short	(.L_23 - .L_22)
	.align		4
.L_22:
        /*0074*/ 	.word	index@(.nv.constant0.triton_poi_fused_convolution_31)
        /*0078*/ 	.short	0x0210
        /*007a*/ 	.short	0x0018


	//----- nvinfo : EIATTR_SW_WAR
	.align		4
.L_23:
        /*007c*/ 	.byte	0x04, 0x36
        /*007e*/ 	.short	(.L_25 - .L_24)
.L_24:
        /*0080*/ 	.word	0x00000008
.L_25:


//--------------------- .nv.callgraph             --------------------------
	.section	.nv.callgraph,"",@"SHT_CUDA_CALLGRAPH"
	.align	4
	.sectionentsize	8
	.align		4
        /*0000*/ 	.word	0x00000000
	.align		4
        /*0004*/ 	.word	0xffffffff
	.align		4
        /*0008*/ 	.word	0x00000000
	.align		4
        /*000c*/ 	.word	0xfffffffe
	.align		4
        /*0010*/ 	.word	0x00000000
	.align		4
        /*0014*/ 	.word	0xfffffffd
	.align		4
        /*0018*/ 	.word	0x00000000
	.align		4
        /*001c*/ 	.word	0xfffffffc


//--------------------- .text.triton_poi_fused_convolution_31 --------------------------
	.section	.text.triton_poi_fused_convolution_31,"ax",@progbits
	.sectionflags	@"SHF_BARRIERS=1"
	.align	128
        .global         triton_poi_fused_convolution_31
        .type           triton_poi_fused_convolution_31,@function
        .size           triton_poi_fused_convolution_31,(.L_x_1 - triton_poi_fused_convolution_31)
        .other          triton_poi_fused_convolution_31,@"STO_CUDA_ENTRY STV_DEFAULT"
triton_poi_fused_convolution_31:
.text.triton_poi_fused_convolution_31:
[----:B------:R-:W0:Y:S02]  /*0000*/  LDC R1, c[0x0][0x28] ;  /* 0x00000a00ff017b82 */ /* 0x000e240000000800 */
[----:B------:R-:W1:Y:S01]  /*0010*/  S2R R12, SR_TID.X ;  /* 0x00000000000c7919 */ /* 0x000e620000002100 */
[----:B------:R-:W2:Y:S01]  /*0020*/  LDC.64 R8, c[0x0][0x210] ;  /* 0x00008400ff087b82 */ /* 0x000ea20000000a00 */
[----:B------:R-:W-:Y:S01]  /*0030*/  ULDC.64 UR6, c[0x0][0x208] ;  /* 0x0000820000067ab9 */ /* 0x000fe20000000a00 */
[----:B------:R-:W3:Y:S01]  /*0040*/  S2R R17, SR_CTAID.Y ;  /* 0x0000000000117919 */ /* 0x000ee20000002600 */
[----:B------:R-:W4:Y:S01]  /*0050*/  S2R R11, SR_CTAID.X ;  /* 0x00000000000b7919 */ /* 0x000f220000002500 */
[----:B-1----:R-:W-:Y:S01]  /*0060*/  SHF.R.U32.HI R0, RZ, 0x3, R12 ;  /* 0x00000003ff007819 */ /* 0x002fe2000001160c */
[----:B---3--:R-:W-:-:S03]  /*0070*/  IMAD.SHL.U32 R17, R17, 0x20, RZ ;  /* 0x0000002011117824 */ /* 0x008fc600078e00ff */
[----:B------:R-:W-:-:S04]  /*0080*/  SGXT.U32 R0, R0, 0x4 ;  /* 0x000000040000781a */ /* 0x000fc80000000000 */
[----:B------:R-:W-:Y:S02]  /*0090*/  LOP3.LUT R4, R17, R0, RZ, 0xfc, !PT ;  /* 0x0000000011047212 */ /* 0x000fe400078efcff */
[----:B------:R-:W-:-:S03]  /*00a0*/  LOP3.LUT R10, R17, 0x10, R0, 0xfe, !PT ;  /* 0x00000010110a7812 */ /* 0x000fc600078efe00 */
[----:B------:R-:W-:-:S04]  /*00b0*/  IMAD.HI R2, R4, 0x4ec4ec4f, RZ ;  /* 0x4ec4ec4f04027827 */ /* 0x000fc800078e02ff */
[----:B------:R-:W-:Y:S01]  /*00c0*/  IMAD.HI R5, R10, 0x4ec4ec4f, RZ ;  /* 0x4ec4ec4f0a057827 */ /* 0x000fe200078e02ff */
[----:B------:R-:W-:-:S04]  /*00d0*/  SHF.R.U32.HI R3, RZ, 0x1f, R2 ;  /* 0x0000001fff037819 */ /* 0x000fc80000011602 */
[----:B------:R-:W-:Y:S01]  /*00e0*/  LEA.HI.SX32 R7, R2, R3, 0x1c ;  /* 0x0000000302077211 */ /* 0x000fe200078fe2ff */
[----:B----4-:R-:W-:Y:S01]  /*00f0*/  IMAD.SHL.U32 R3, R11, 0x20, RZ ;  /* 0x000000200b037824 */ /* 0x010fe200078e00ff */
[----:B------:R-:W-:Y:S01]  /*0100*/  SHF.R.U32.HI R6, RZ, 0x1f, R5 ;  /* 0x0000001fff067819 */ /* 0x000fe20000011605 */
[----:B------:R-:W-:-:S03]  /*0110*/  IMAD.SHL.U32 R2, R12, 0x4, RZ ;  /* 0x000000040c027824 */ /* 0x000fc600078e00ff */
[----:B------:R-:W-:Y:S01]  /*0120*/  LEA.HI.SX32 R11, R5, R6, 0x1c ;  /* 0x00000006050b7211 */ /* 0x000fe200078fe2ff */
[----:B------:R-:W-:Y:S01]  /*0130*/  IMAD R6, R7, -0x34, R4 ;  /* 0xffffffcc07067824 */ /* 0x000fe200078e0204 */
[----:B------:R-:W-:-:S03]  /*0140*/  LOP3.LUT R5, R3, 0x1c, R2, 0xf8, !PT ;  /* 0x0000001c03057812 */ /* 0x000fc600078ef802 */
[----:B------:R-:W-:Y:S01]  /*0150*/  IMAD R14, R11, -0x34, R10 ;  /* 0xffffffcc0b0e7824 */ /* 0x000fe200078e020a */
[----:B------:R-:W-:Y:S01]  /*0160*/  ISETP.GE.AND P0, PT, R5, 0x40, PT ;  /* 0x000000400500780c */ /* 0x000fe20003f06270 */
[--C-:B------:R-:W-:Y:S02]  /*0170*/  IMAD R6, R6, 0x40, R5.reuse ;  /* 0x0000004006067824 */ /* 0x100fe400078e0205 */
[----:B------:R-:W-:Y:S01]  /*0180*/  IMAD R14, R14, 0x40, R5 ;  /* 0x000000400e0e7824 */ /* 0x000fe200078e0205 */
[----:B------:R-:W-:Y:S01]  /*0190*/  ISETP.LT.AND P1, PT, R4, 0xd0, !P0 ;  /* 0x000000d00400780c */ /* 0x000fe20004721270 */
[----:B------:R-:W-:Y:S01]  /*01a0*/  IMAD R15, R7, 0x3400, R6 ;  /* 0x00003400070f7824 */ /* 0x000fe200078e0206 */
[----:B------:R-:W-:Y:S01]  /*01b0*/  ISETP.LT.AND P0, PT, R10, 0xd0, !P0 ;  /* 0x000000d00a00780c */ /* 0x000fe20004701270 */
[----:B------:R-:W-:Y:S01]  /*01c0*/  IMAD R19, R11, 0x3400, R14 ;  /* 0x000034000b137824 */ /* 0x000fe200078e020e */
[----:B------:R-:W-:Y:S02]  /*01d0*/  CS2R R4, SRZ ;  /* 0x0000000000047805 */ /* 0x000fe4000001ff00 */
[----:B------:R-:W-:Y:S01]  /*01e0*/  CS2R R6, SRZ ;  /* 0x0000000000067805 */ /* 0x000fe2000001ff00 */
[----:B--2---:R-:W-:Y:S01]  /*01f0*/  IMAD.WIDE R14, R15, 0x4, R8 ;  /* 0x000000040f0e7825 */ /* 0x004fe200078e0208 */
[----:B------:R-:W-:-:S03]  /*0200*/  CS2R R10, SRZ ;  /* 0x00000000000a7805 */ /* 0x000fc6000001ff00 */
[----:B------:R-:W-:Y:S01]  /*0210*/  IMAD.WIDE R18, R19, 0x4, R8 ;  /* 0x0000000413127825 */ /* 0x000fe200078e0208 */
[----:B------:R-:W-:Y:S01]  /*0220*/  CS2R R8, SRZ ;  /* 0x0000000000087805 */ /* 0x000fe2000001ff00 */
[----:B------:R1:W2:Y:S05]  /*0230*/  @P1 LDG.E.EL.128 R4, desc[UR6][R14.64] ;  /* 0x000000060e041981 */ /* 0x0002aa000c2e1d00 */
[----:B------:R3:W4:Y:S01]  /*0240*/  @P0 LDG.E.EL.128 R8, desc[UR6][R18.64] ;  /* 0x0000000612080981 */ /* 0x000722000c2e1d00 */
[----:B------:R-:W5:Y:S01]  /*0250*/  S2UR UR5, SR_CgaCtaId ;  /* 0x00000000000579c3 */ /* 0x000f620000008800 */
[C---:B------:R-:W-:Y:S01]  /*0260*/  IMAD.SHL.U32 R13, R12.reuse, 0x80, RZ ;  /* 0x000000800c0d7824 */ /* 0x040fe200078e00ff */
[----:B------:R-:W-:Y:S01]  /*0270*/  UMOV UR4, 0x400 ;  /* 0x0000040000047882 */ /* 0x000fe20000000000 */
[----:B------:R-:W-:-:S03]  /*0280*/  IMAD.SHL.U32 R12, R12, 0x2, RZ ;  /* 0x000000020c0c7824 */ /* 0x000fc600078e00ff */
[----:B------:R-:W-:Y:S02]  /*0290*/  LOP3.LUT R13, R13, 0x380, RZ, 0xc0, !PT ;  /* 0x000003800d0d7812 */ /* 0x000fe400078ec0ff */
[----:B------:R-:W-:Y:S02]  /*02a0*/  LOP3.LUT R22, R12, 0xf0, RZ, 0xc0, !PT ;  /* 0x000000f00c167812 */ /* 0x000fe400078ec0ff */
[C---:B-1----:R-:W-:Y:S02]  /*02b0*/  LOP3.LUT R14, R13.reuse, 0x20, RZ, 0xfc, !PT ;  /* 0x000000200d0e7812 */ /* 0x042fe400078efcff */
[C---:B------:R-:W-:Y:S02]  /*02c0*/  LOP3.LUT R16, R13.reuse, 0x40, RZ, 0xfc, !PT ;  /* 0x000000400d107812 */ /* 0x040fe400078efcff */
[C---:B------:R-:W-:Y:S02]  /*02d0*/  LOP3.LUT R12, R13.reuse, R0, RZ, 0xfc, !PT ;  /* 0x000000000d0c7212 */ /* 0x040fe400078efcff */
[----:B---3--:R-:W-:Y:S01]  /*02e0*/  LOP3.LUT R18, R13, 0x60, RZ, 0xfc, !PT ;  /* 0x000000600d127812 */ /* 0x008fe200078efcff */
[----:B-----5:R-:W-:-:S06]  /*02f0*/  UPRMT UR4, UR5, 0x654, UR4 ;  /* 0x0000065405047896 */ /* 0x020fcc0008000004 */
[----:B------:R-:W-:Y:S02]  /*0300*/  LEA.HI R13, R13, UR4, RZ, 0x1f ;  /* 0x000000040d0d7c11 */ /* 0x000fe4000f8ff8ff */
[----:B------:R-:W-:Y:S02]  /*0310*/  LEA.HI R15, R14, UR4, RZ, 0x1f ;  /* 0x000000040e0f7c11 */ /* 0x000fe4000f8ff8ff */
[----:B------:R-:W-:Y:S01]  /*0320*/  LEA.HI R21, R16, UR4, RZ, 0x1f ;  /* 0x0000000410157c11 */ /* 0x000fe2000f8ff8ff */
[----:B------:R-:W-:Y:S01]  /*0330*/  IMAD R19, R12, 0x4, R13 ;  /* 0x000000040c137824 */ /* 0x000fe200078e020d */
[----:B------:R-:W-:Y:S01]  /*0340*/  LEA.HI R23, R18, UR4, RZ, 0x1f ;  /* 0x0000000412177c11 */ /* 0x000fe2000f8ff8ff */
[----:B------:R-:W-:Y:S01]  /*0350*/  IMAD R18, R12, 0x4, R15 ;  /* 0x000000040c127824 */ /* 0x000fe200078e020f */
[----:B------:R-:W-:Y:S01]  /*0360*/  LOP3.LUT R16, R2, 0x1fc, RZ, 0xc0, !PT ;  /* 0x000001fc02107812 */ /* 0x000fe200078ec0ff */
[C---:B------:R-:W-:Y:S01]  /*0370*/  IMAD R21, R12.reuse, 0x4, R21 ;  /* 0x000000040c157824 */ /* 0x040fe200078e0215 */
[----:B------:R-:W-:Y:S01]  /*0380*/  LOP3.LUT R2, R17, 0x1c, R2, 0xf8, !PT ;  /* 0x0000001c11027812 */ /* 0x000fe200078ef802 */
[----:B------:R-:W-:-:S02]  /*0390*/  IMAD R20, R12, 0x4, R23 ;  /* 0x000000040c147824 */ /* 0x000fc400078e0217 */
[----:B------:R-:W-:Y:S01]  /*03a0*/  VIADD R13, R22, UR4 ;  /* 0x00000004160d7c36 */ /* 0x000fe20008000000 */
[C---:B------:R-:W-:Y:S01]  /*03b0*/  ISETP.GE.AND P0, PT, R2.reuse, 0xd0, PT ;  /* 0x000000d00200780c */ /* 0x040fe20003f06270 */
[----:B------:R-:W-:-:S04]  /*03c0*/  IMAD.HI R17, R2, 0x4ec4ec4f, RZ ;  /* 0x4ec4ec4f02117827 */ /* 0x000fc800078e02ff */
[----:B------:R-:W-:Y:S01]  /*03d0*/  IMAD R13, R16, 0x4, R13 ;  /* 0x00000004100d7824 */ /* 0x000fe200078e020d */
[----:B--2---:R-:W-:Y:S04]  /*03e0*/  STS [R19], R4 ;  /* 0x0000000413007388 */ /* 0x004fe80000000800 */
[----:B------:R1:W-:Y:S04]  /*03f0*/  STS [R18+0x80], R5 ;  /* 0x0000800512007388 */ /* 0x0003e80000000800 */
[----:B------:R2:W-:Y:S04]  /*0400*/  STS [R21+0x100], R6 ;  /* 0x0001000615007388 */ /* 0x0005e80000000800 */
[----:B------:R3:W-:Y:S01]  /*0410*/  STS [R20+0x180], R7 ;  /* 0x0001800714007388 */ /* 0x0007e20000000800 */
[----:B-1----:R-:W1:Y:S03]  /*0420*/  LDC.64 R4, c[0x0][0x218] ;  /* 0x00008600ff047b82 */ /* 0x002e660000000a00 */
[----:B----4-:R-:W-:Y:S01]  /*0430*/  STS [R19+0x40], R8 ;  /* 0x0000400813007388 */ /* 0x010fe20000000800 */
[----:B--2---:R-:W-:-:S03]  /*0440*/  SHF.R.U32.HI R6, RZ, 0x1f, R17 ;  /* 0x0000001fff067819 */ /* 0x004fc60000011611 */
[----:B------:R-:W-:Y:S01]  /*0450*/  STS [R18+0xc0], R9 ;  /* 0x0000c00912007388 */ /* 0x000fe20000000800 */
[----:B------:R-:W-:-:S03]  /*0460*/  LEA.HI.SX32 R17, R17, R6, 0x1c ;  /* 0x0000000611117211 */ /* 0x000fc600078fe2ff */
[----:B------:R-:W-:Y:S01]  /*0470*/  STS [R21+0x140], R10 ;  /* 0x0001400a15007388 */ /* 0x000fe20000000800 */
[----:B---3--:R-:W-:Y:S01]  /*0480*/  LOP3.LUT R7, R16, 0x200, RZ, 0xfc, !PT ;  /* 0x0000020010077812 */ /* 0x008fe200078efcff */
[----:B------:R-:W-:Y:S02]  /*0490*/  IMAD R6, R17, -0x34, R2 ;  /* 0xffffffcc11067824 */ /* 0x000fe400078e0202 */
[----:B------:R-:W-:Y:S01]  /*04a0*/  STS [R20+0x1c0], R11 ;  /* 0x0001c00b14007388 */ /* 0x000fe20000000800 */
[----:B------:R-:W-:Y:S02]  /*04b0*/  LOP3.LUT R2, R3, R0, RZ, 0xfc, !PT ;  /* 0x0000000003027212 */ /* 0x000fe400078efcff */
[----:B------:R-:W-:Y:S01]  /*04c0*/  LOP3.LUT R0, R3, 0x10, R0, 0xfe, !PT ;  /* 0x0000001003007812 */ /* 0x000fe200078efe00 */
[----:B------:R-:W-:Y:S01]  /*04d0*/  BAR.SYNC.DEFER_BLOCKING 0x0 ;  /* 0x0000000000007b1d */ /* 0x000fe20000010000 */
[----:B------:R-:W-:Y:S01]  /*04e0*/  IMAD R17, R17, 0xd00, R6 ;  /* 0x00000d0011117824 */ /* 0x000fe200078e0206 */
[----:B------:R-:W-:-:S02]  /*04f0*/  ISETP.LT.AND P1, PT, R2, 0x40, !P0 ;  /* 0x000000400200780c */ /* 0x000fc40004721270 */
[----:B------:R-:W-:Y:S01]  /*0500*/  ISETP.LT.AND P0, PT, R0, 0x40, !P0 ;  /* 0x000000400000780c */ /* 0x000fe20004701270 */
[----:B------:R-:W-:Y:S01]  /*0510*/  IMAD R3, R2, 0x34, R17 ;  /* 0x0000003402037824 */ /* 0x000fe200078e0211 */
[----:B------:R-:W-:-:S03]  /*0520*/  SHF.R.U32.HI R7, RZ, 0x1, R7 ;  /* 0x00000001ff077819 */ /* 0x000fc60000011607 */
[----:B-1----:R-:W-:Y:S01]  /*0530*/  IMAD.WIDE R2, R3, 0x4, R4 ;  /* 0x0000000403027825 */ /* 0x002fe200078e0204 */
[----:B------:R-:W-:-:S05]  /*0540*/  LOP3.LUT R7, R7, 0x1f0, RZ, 0xc0, !PT ;  /* 0x000001f007077812 */ /* 0x000fca00078ec0ff */
[----:B------:R-:W-:-:S04]  /*0550*/  VIADD R7, R7, UR4 ;  /* 0x0000000407077c36 */ /* 0x000fc80008000000 */
[----:B------:R-:W-:Y:S01]  /*0560*/  IMAD R7, R16, 0x4, R7 ;  /* 0x0000000410077824 */ /* 0x000fe200078e0207 */
[----:B------:R-:W1:Y:S04]  /*0570*/  LDS.128 R12, [R13] ;  /* 0x000000000d0c7984 */ /* 0x000e680000000c00 */
[----:B-1----:R1:W-:Y:S01]  /*0580*/  @P1 STG.E.128 desc[UR6][R2.64], R12 ;  /* 0x0000000c02001986 */ /* 0x0023e2000c101d06 */
[----:B------:R-:W-:Y:S05]  /*0590*/  @!P0 EXIT ;  /* 0x000000000000894d */ /* 0x000fea0003800000 */
[----:B------:R-:W0:Y:S01]  /*05a0*/  LDS.128 R8, [R7+0x800] ;  /* 0x0008000007087984 */ /* 0x000e220000000c00 */
[----:B------:R-:W-:-:S04]  /*05b0*/  IMAD R17, R0, 0x34, R17 ;  /* 0x0000003400117824 */ /* 0x000fc800078e0211 */
[----:B------:R-:W-:-:S05]  /*05c0*/  IMAD.WIDE R4, R17, 0x4, R4 ;  /* 0x0000000411047825 */ /* 0x000fca00078e0204 */
[----:B0-----:R-:W-:Y:S01]  /*05d0*/  STG.E.128 desc[UR6][R4.64], R8 ;  /* 0x0000000804007986 */ /* 0x001fe2000c101d06 */
[----:B------:R-:W-:Y:S05]  /*05e0*/  EXIT ;  /* 0x000000000000794d */ /* 0x000fea0003800000 */
.L_x_0:
[----:B------:R-:W-:-:S00]  /*05f0*/  BRA `(.L_x_0) ;  /* 0xfffffffc00fc7947 */ /* 0x000fc0000383ffff */
[----:B------:R-:W-:-:S00]  /*0600*/  NOP ;  /* 0x0000000000007918 */ /* 0x000fc00000000000 */
[----:B------:R-:W-:-:S00]  /*0610*/  NOP ;  /* 0x0000000000007918 */ /* 0x000fc00000000000 */
[----:B------:R-:W-:-:S00]  /*0620*/  NOP ;  /* 0x0000000000007918 */ /* 0x000fc00000000000 */
[----:B------:R-:W-:-:S00]  /*0630*/  NOP ;  /* 0x0000000000007918 */ /* 0x000fc00000000000 */
[----:B------:R-:W-:-:S00]  /*0640*/  NOP ;  /* 0x0000000000007918 */ /* 0x000fc00000000000 */
[----:B------:R-:W-:-:S00]  /*0650*/  NOP ;  /* 0x0000000000007918 */ /* 0x000fc00000000000 */
[----:B------:R-:W-:-:S00]  /*0660*/  NOP ;  /* 0x0000000000007918 */ /* 0x000fc00000000000 */
[----:B------:R-:W-:-:S00]  /*0670*/  NOP ;  /* 0x0000000000007918 */ /* 0x000fc00000000000 */
.L_x_1:


//--------------------- .nv.shared.triton_poi_fused_convolution_31 --------------------------
	.section	.nv.shared.triton_poi_fused_convolution_31,"aw",@nobits
	.sectionflags	@""
	.align	16
	.zero		1024


//--------------------- .nv.constant0.triton_poi_fused_convolution_31 --------------------------
	.section	.nv.constant0.triton_poi_fused_convolution_31,"a",@progbits
	.sectionflags	@""
	.align	4
.nv.constant0.triton_poi_fused_convolution_31:
	.zero		552
